	.headerflags	@"EF_CUDA_TEXMODE_UNIFIED EF_CUDA_64BIT_ADDRESS EF_CUDA_ACCELERATORS EF_CUDA_SM90 EF_CUDA_VIRTUAL_SM(EF_CUDA_SM90)"
	.elftype	@"ET_EXEC"


//--------------------- .nv.info                  --------------------------
	.section	.nv.info,"",@"SHT_CUDA_INFO"
	.align	4


	//----- nvinfo : EIATTR_REGCOUNT
	.align		4
        /*0000*/ 	.byte	0x04, 0x2f
        /*0002*/ 	.short	(.L_1 - .L_0)
	.align		4
.L_0:
        /*0004*/ 	.word	index@(triton_poi_fused_add_div_hardtanh_mul_30)
        /*0008*/ 	.word	0x0000000c


	//----- nvinfo : EIATTR_MIN_STACK_SIZE
	.align		4
.L_1:
        /*000c*/ 	.byte	0x04, 0x12
        /*000e*/ 	.short	(.L_3 - .L_2)
	.align		4
.L_2:
        /*0010*/ 	.word	index@(triton_poi_fused_add_div_hardtanh_mul_30)
        /*0014*/ 	.word	0x00000000


	//----- nvinfo : EIATTR_FRAME_SIZE
	.align		4
.L_3:
        /*0018*/ 	.byte	0x04, 0x11
        /*001a*/ 	.short	(.L_5 - .L_4)
	.align		4
.L_4:
        /*001c*/ 	.word	index@(triton_poi_fused_add_div_hardtanh_mul_30)
        /*0020*/ 	.word	0x00000000


	//----- nvinfo : EIATTR_MIN_STACK_SIZE
	.align		4
.L_5:
        /*0024*/ 	.byte	0x04, 0x12
        /*0026*/ 	.short	(.L_7 - .L_6)
	.align		4
.L_6:
        /*0028*/ 	.word	index@(triton_poi_fused_add_div_hardtanh_mul_30)
        /*002c*/ 	.word	0x00000000
.L_7:


//--------------------- .nv.info.triton_poi_fused_add_div_hardtanh_mul_30 --------------------------
	.section	.nv.info.triton_poi_fused_add_div_hardtanh_mul_30,"",@"SHT_CUDA_INFO"
	.sectionflags	@""
	.align	4


	//----- nvinfo : EIATTR_CUDA_API_VERSION
	.align		4
        /*0000*/ 	.byte	0x04, 0x37
        /*0002*/ 	.short	(.L_9 - .L_8)
.L_8:
        /*0004*/ 	.word	0x0000007c


	//----- nvinfo : EIATTR_KPARAM_INFO
	.align		4
.L_9:
        /*0008*/ 	.byte	0x04, 0x17
        /*000a*/ 	.short	(.L_11 - .L_10)
.L_10:
        /*000c*/ 	.word	0x00000000
        /*0010*/ 	.short	0x0003
        /*0012*/ 	.short	0x0018
        /*0014*/ 	.byte	0x00, 0xf0, 0x11, 0x00


	//----- nvinfo : EIATTR_KPARAM_INFO
	.align		4
.L_11:
        /*0018*/ 	.byte	0x04, 0x17
        /*001a*/ 	.short	(.L_13 - .L_12)
.L_12:
        /*001c*/ 	.word	0x00000000
        /*0020*/ 	.short	0x0002
        /*0022*/ 	.short	0x0010
        /*0024*/ 	.byte	0x00, 0xf4, 0x21, 0x00


	//----- nvinfo : EIATTR_KPARAM_INFO
	.align		4
.L_13:
        /*0028*/ 	.byte	0x04, 0x17
        /*002a*/ 	.short	(.L_15 - .L_14)
.L_14:
        /*002c*/ 	.word	0x00000000
        /*0030*/ 	.short	0x0001
        /*0032*/ 	.short	0x0008
        /*0034*/ 	.byte	0x00, 0xf4, 0x21, 0x00


	//----- nvinfo : EIATTR_KPARAM_INFO
	.align		4
.L_15:
        /*0038*/ 	.byte	0x04, 0x17
        /*003a*/ 	.short	(.L_17 - .L_16)
.L_16:
        /*003c*/ 	.word	0x00000000
        /*0040*/ 	.short	0x0000
        /*0042*/ 	.short	0x0000
        /*0044*/ 	.byte	0x00, 0xf4, 0x21, 0x00


	//----- nvinfo : EIATTR_SPARSE_MMA_MASK
	.align		4
.L_17:
        /*0048*/ 	.byte	0x03, 0x50
        /*004a*/ 	.short	0x0000


	//----- nvinfo : EIATTR_MAXREG_COUNT
	.align		4
        /*004c*/ 	.byte	0x03, 0x1b
        /*004e*/ 	.short	0x00ff


	//----- nvinfo : EIATTR_EXIT_INSTR_OFFSETS
	.align		4
        /*0050*/ 	.byte	0x04, 0x1c
        /*0052*/ 	.short	(.L_19 - .L_18)


	//   ....[0]....
.L_18:
        /*0054*/ 	.word	0x00000290


	//   ....[1]....
        /*0058*/ 	.word	0x000002b0


	//----- nvinfo : EIATTR_REQNTID
	.align		4
.L_19:
        /*005c*/ 	.byte	0x04, 0x10
        /*005e*/ 	.short	(.L_21 - .L_20)
.L_20:
        /*0060*/ 	.word	0x00000080
        /*0064*/ 	.word	0x00000001
        /*0068*/ 	.word	0x00000001


	//----- nvinfo : EIATTR_CBANK_PARAM_SIZE
	.align		4
.L_21:
        /*006c*/ 	.byte	0x03, 0x19
        /*006e*/ 	.short	0x001c


	//----- nvinfo : EIATTR_PARAM_CBANK
	.align		4
        /*0070*/ 	.byte	0x04, 0x0a
        /*0072*/ 	.short	(.L_23 - .L_22)
	.align		4
.L_22:
        /*0074*/ 	.word	index@(.nv.constant0.triton_poi_fused_add_div_hardtanh_mul_30)
        /*0078*/ 	.short	0x0210
        /*007a*/ 	.short	0x001c


	//----- nvinfo : EIATTR_SW_WAR
	.align		4
.L_23:
        /*007c*/ 	.byte	0x04, 0x36
        /*007e*/ 	.short	(.L_25 - .L_24)
.L_24:
        /*0080*/ 	.word	0x00000008
.L_25:


//--------------------- .nv.callgraph             --------------------------
	.section	.nv.callgraph,"",@"SHT_CUDA_CALLGRAPH"
	.align	4
	.sectionentsize	8
	.align		4
        /*0000*/ 	.word	0x00000000
	.align		4
        /*0004*/ 	.word	0xffffffff
	.align		4
        /*0008*/ 	.word	0x00000000
	.align		4
        /*000c*/ 	.word	0xfffffffe
	.align		4
        /*0010*/ 	.word	0x00000000
	.align		4
        /*0014*/ 	.word	0xfffffffd
	.align		4
        /*0018*/ 	.word	0x00000000
	.align		4
        /*001c*/ 	.word	0xfffffffc


//--------------------- .text.triton_poi_fused_add_div_hardtanh_mul_30 --------------------------
	.section	.text.triton_poi_fused_add_div_hardtanh_mul_30,"ax",@progbits
	.align	128
        .global         triton_poi_fused_add_div_hardtanh_mul_30
        .type           triton_poi_fused_add_div_hardtanh_mul_30,@function
        .size           triton_poi_fused_add_div_hardtanh_mul_30,(.L_x_1 - triton_poi_fused_add_div_hardtanh_mul_30)
        .other          triton_poi_fused_add_div_hardtanh_mul_30,@"STO_CUDA_ENTRY STV_DEFAULT"
triton_poi_fused_add_div_hardtanh_mul_30:
.text.triton_poi_fused_add_div_hardtanh_mul_30:
[----:B------:R-:W0:Y:S02]  /*0000*/  LDC R1, c[0x0][0x28] ;  /* 0x00000a00ff017b82 */ /* 0x000e240000000800 */
[----:B------:R-:W1:Y:S01]  /*0010*/  S2R R2, SR_TID.X ;  /* 0x0000000000027919 */ /* 0x000e620000002100 */
[----:B------:R-:W2:Y:S01]  /*0020*/  LDC.64 R6, c[0x0][0x218] ;  /* 0x00008600ff067b82 */ /* 0x000ea20000000a00 */
[----:B------:R-:W-:Y:S01]  /*0030*/  ULDC.64 UR4, c[0x0][0x208] ;  /* 0x0000820000047ab9 */ /* 0x000fe20000000a00 */
[----:B------:R-:W3:Y:S01]  /*0040*/  S2R R3, SR_CTAID.X ;  /* 0x0000000000037919 */ /* 0x000ee20000002500 */
[----:B-1----:R-:W-:-:S05]  /*0050*/  LOP3.LUT R2, R2, 0x7f, RZ, 0xc0, !PT ;  /* 0x0000007f02027812 */ /* 0x002fca00078ec0ff */
[----:B---3--:R-:W-:Y:S02]  /*0060*/  IMAD R3, R3, 0x80, R2 ;  /* 0x0000008003037824 */ /* 0x008fe400078e0202 */
[----:B------:R-:W-:-:S03]  /*0070*/  IMAD.MOV.U32 R2, RZ, RZ, RZ ;  /* 0x000000ffff027224 */ /* 0x000fc600078e00ff */
[C---:B------:R-:W-:Y:S01]  /*0080*/  ISETP.GE.AND P0, PT, R3.reuse, 0x1e00, PT ;  /* 0x00001e000300780c */ /* 0x040fe20003f06270 */
[----:B------:R-:W-:-:S05]  /*0090*/  IMAD.HI R0, R3, -0x77777777, R2 ;  /* 0x8888888903007827 */ /* 0x000fca00078e0202 */
[----:B------:R-:W-:-:S04]  /*00a0*/  SHF.R.U32.HI R5, RZ, 0x1f, R0 ;  /* 0x0000001fff057819 */ /* 0x000fc80000011600 */
[CC--:B------:R-:W-:Y:S02]  /*00b0*/  LEA.HI.SX32 R2, R0.reuse, R5.reuse, 0x1a ;  /* 0x0000000500027211 */ /* 0x0c0fe400078fd2ff */
[----:B------:R-:W-:-:S03]  /*00c0*/  LEA.HI.SX32 R5, R0, R5, 0x16 ;  /* 0x0000000500057211 */ /* 0x000fc600078fb2ff */
[----:B------:R-:W-:-:S04]  /*00d0*/  IMAD R2, R2, -0x78, R3 ;  /* 0xffffff8802027824 */ /* 0x000fc800078e0203 */
[----:B------:R-:W-:Y:S01]  /*00e0*/  IMAD R5, R5, 0x78, R2 ;  /* 0x0000007805057824 */ /* 0x000fe200078e0202 */
[----:B------:R-:W-:-:S03]  /*00f0*/  HFMA2.MMA R2, -RZ, RZ, 0, 0 ;  /* 0x00000000ff027435 */ /* 0x000fc600000001ff */
[----:B--2---:R-:W-:Y:S02]  /*0100*/  IMAD.WIDE R6, R5, 0x4, R6 ;  /* 0x0000000405067825 */ /* 0x004fe400078e0206 */
[----:B------:R-:W1:Y:S05]  /*0110*/  LDC.64 R4, c[0x0][0x210] ;  /* 0x00008400ff047b82 */ /* 0x000e6a0000000a00 */
[----:B------:R2:W3:Y:S01]  /*0120*/  @!P0 LDG.E.EL R2, desc[UR4][R6.64] ;  /* 0x0000000406028981 */ /* 0x0004e2000c2e1900 */
[----:B------:R-:W-:Y:S02]  /*0130*/  IMAD.MOV.U32 R0, RZ, RZ, RZ ;  /* 0x000000ffff007224 */ /* 0x000fe400078e00ff */
[----:B--2---:R-:W2:Y:S01]  /*0140*/  LDC.64 R6, c[0x0][0x220] ;  /* 0x00008800ff067b82 */ /* 0x004ea20000000a00 */
[----:B-1----:R-:W-:-:S05]  /*0150*/  IMAD.WIDE R4, R3, 0x4, R4 ;  /* 0x0000000403047825 */ /* 0x002fca00078e0204 */
[----:B------:R-:W4:Y:S01]  /*0160*/  @!P0 LDG.E R0, desc[UR4][R4.64] ;  /* 0x0000000404008981 */ /* 0x000f22000c1e1900 */
[----:B---3--:R-:W-:-:S05]  /*0170*/  FADD R2, R2, 3 ;  /* 0x4040000002027421 */ /* 0x008fca0000000000 */
[----:B------:R-:W-:-:S04]  /*0180*/  FSETP.GTU.AND P1, PT, R2, RZ, PT ;  /* 0x000000ff0200720b */ /* 0x000fc80003f2c000 */
[----:B------:R-:W-:-:S04]  /*0190*/  FSEL R2, R2, RZ, P1 ;  /* 0x000000ff02027208 */ /* 0x000fc80000800000 */
[C---:B------:R-:W-:Y:S01]  /*01a0*/  FSETP.GEU.AND P2, PT, R2.reuse, 6, PT ;  /* 0x40c000000200780b */ /* 0x040fe20003f4e000 */
[C---:B------:R-:W-:Y:S01]  /*01b0*/  FMUL R9, R2.reuse, 0.16666667163372039795 ;  /* 0x3e2aaaab02097820 */ /* 0x040fe20000400000 */
[----:B------:R-:W-:-:S11]  /*01c0*/  FSETP.NAN.AND P1, PT, R2, R2, PT ;  /* 0x000000020200720b */ /* 0x000fd60003f28000 */
[----:B------:R-:W-:-:S05]  /*01d0*/  @P2 FSEL R9, R9, 1, P1 ;  /* 0x3f80000009092808 */ /* 0x000fca0000800000 */
[CC--:B----4-:R-:W-:Y:S01]  /*01e0*/  FFMA R2, R9.reuse, R0.reuse, 3 ;  /* 0x4040000009027423 */ /* 0x0d0fe20000000000 */
[----:B------:R-:W-:-:S04]  /*01f0*/  FMUL R9, R9, R0 ;  /* 0x0000000009097220 */ /* 0x000fc80000400000 */
[C---:B------:R-:W-:Y:S01]  /*0200*/  FSETP.GTU.AND P1, PT, R2.reuse, RZ, PT ;  /* 0x000000ff0200720b */ /* 0x040fe20003f2c000 */
[----:B------:R1:W-:Y:S03]  /*0210*/  @!P0 STG.E desc[UR4][R4.64], R9 ;  /* 0x0000000904008986 */ /* 0x0003e6000c101904 */
[----:B------:R-:W-:-:S04]  /*0220*/  FSEL R2, R2, RZ, P1 ;  /* 0x000000ff02027208 */ /* 0x000fc80000800000 */
[C---:B------:R-:W-:Y:S01]  /*0230*/  FSETP.GEU.AND P2, PT, R2.reuse, 6, PT ;  /* 0x40c000000200780b */ /* 0x040fe20003f4e000 */
[C---:B------:R-:W-:Y:S01]  /*0240*/  FMUL R8, R2.reuse, 0.16666667163372039795 ;  /* 0x3e2aaaab02087820 */ /* 0x040fe20000400000 */
[----:B------:R-:W-:Y:S01]  /*0250*/  FSETP.NAN.AND P1, PT, R2, R2, PT ;  /* 0x000000020200720b */ /* 0x000fe20003f28000 */
[----:B--2---:R-:W-:-:S10]  /*0260*/  IMAD.WIDE R2, R3, 0x4, R6 ;  /* 0x0000000403027825 */ /* 0x004fd400078e0206 */
[----:B------:R-:W-:-:S05]  /*0270*/  @P2 FSEL R8, R8, 1, P1 ;  /* 0x3f80000008082808 */ /* 0x000fca0000800000 */
[----:B------:R-:W-:Y:S01]  /*0280*/  FMUL R7, R9, R8 ;  /* 0x0000000809077220 */ /* 0x000fe20000400000 */
[----:B-1----:R-:W-:Y:S06]  /*0290*/  @P0 EXIT ;  /* 0x000000000000094d */ /* 0x002fec0003800000 */
[----:B------:R-:W-:Y:S01]  /*02a0*/  STG.E desc[UR4][R2.64], R7 ;  /* 0x0000000702007986 */ /* 0x000fe2000c101904 */
[----:B------:R-:W-:Y:S05]  /*02b0*/  EXIT ;  /* 0x000000000000794d */ /* 0x000fea0003800000 */
.L_x_0:
[----:B------:R-:W-:-:S00]  /*02c0*/  BRA `(.L_x_0) ;  /* 0xfffffffc00fc7947 */ /* 0x000fc0000383ffff */
[----:B------:R-:W-:-:S00]  /*02d0*/  NOP ;  /* 0x0000000000007918 */ /* 0x000fc00000000000 */
        /* <DEDUP_REMOVED lines=10> */
.L_x_1:


//--------------------- .nv.constant0.triton_poi_fused_add_div_hardtanh_mul_30 --------------------------
	.section	.nv.constant0.triton_poi_fused_add_div_hardtanh_mul_30,"a",@progbits
	.sectionflags	@""
	.align	4
.nv.constant0.triton_poi_fused_add_div_hardtanh_mul_30:
	.zero		556
